//
// Generated by NVIDIA NVVM Compiler
//
// Compiler Build ID: CL-36424714
// Cuda compilation tools, release 13.0, V13.0.88
// Based on NVVM 20.0.0
//

.version 9.0
.target sm_100
.address_size 64

	// .globl	_Z6memcpyPiS_i

.visible .entry _Z6memcpyPiS_i(
	.param .u64 .ptr .align 1 _Z6memcpyPiS_i_param_0,
	.param .u64 .ptr .align 1 _Z6memcpyPiS_i_param_1,
	.param .u32 _Z6memcpyPiS_i_param_2
)
{
	.reg .b32 	%r<6>;
	.reg .b64 	%rd<8>;

	ld.param.u64 	%rd1, [_Z6memcpyPiS_i_param_0];
	ld.param.u64 	%rd2, [_Z6memcpyPiS_i_param_1];
	cvta.to.global.u64 	%rd3, %rd1;
	cvta.to.global.u64 	%rd4, %rd2;
	mov.u32 	%r1, %ctaid.x;
	mov.u32 	%r2, %ntid.x;
	mov.u32 	%r3, %tid.x;
	mad.lo.s32 	%r4, %r1, %r2, %r3;
	mul.wide.s32 	%rd5, %r4, 4;
	add.s64 	%rd6, %rd4, %rd5;
	ld.global.u32 	%r5, [%rd6];
	add.s64 	%rd7, %rd3, %rd5;
	st.global.u32 	[%rd7], %r5;
	ret;

}


// ===== COMPILED SASS (sm_100) =====

	.target	sm_100

	.elftype	@"ET_EXEC"


//--------------------- .note.nv.tkinfo           --------------------------
	.section	.note.nv.tkinfo,"",@"SHT_NOTE"
	.sectionflags	@"SHF_NOTE_NV_TKINFO"
	.tkinfo
        /*0018*/ 	.word	0x00000002
        /*0030*/ 	.string	""
        /*0030*/ 	.string	"ptxas"
        /*0030*/ 	.string	"Cuda compilation tools, release 13.0, V13.0.88"
        /*0030*/ 	.string	"Build cuda_13.0.r13.0/compiler.36424714_0"
        /*0030*/ 	.string	"-arch sm_100 -m 64 "



//--------------------- .note.nv.cuinfo           --------------------------
	.section	.note.nv.cuinfo,"",@"SHT_NOTE"
	.sectionflags	@"SHF_NOTE_NV_CUINFO"
        /*0018*/ 	.short	0x0002
        /*001a*/ 	.short	0x0064
        /*001c*/ 	.short	0x0082
	.zero		2


//--------------------- .nv.info                  --------------------------
	.section	.nv.info,"",@"SHT_CUDA_INFO"
	.align	4


	//----- nvinfo : EIATTR_REGCOUNT
	.align		4
        /*0000*/ 	.byte	0x04, 0x2f
        /*0002*/ 	.short	(.L_1 - .L_0)
	.align		4
.L_0:
        /*0004*/ 	.word	index@(_Z6memcpyPiS_i)
        /*0008*/ 	.word	0x0000000a


	//----- nvinfo : EIATTR_FRAME_SIZE
	.align		4
.L_1:
        /*000c*/ 	.byte	0x04, 0x11
        /*000e*/ 	.short	(.L_3 - .L_2)
	.align		4
.L_2:
        /*0010*/ 	.word	index@(_Z6memcpyPiS_i)
        /*0014*/ 	.word	0x00000000


	//----- nvinfo : EIATTR_MIN_STACK_SIZE
	.align		4
.L_3:
        /*0018*/ 	.byte	0x04, 0x12
        /*001a*/ 	.short	(.L_5 - .L_4)
	.align		4
.L_4:
        /*001c*/ 	.word	index@(_Z6memcpyPiS_i)
        /*0020*/ 	.word	0x00000000
.L_5:


//--------------------- .nv.compat                --------------------------
	.section	.nv.compat,"",@"SHT_CUDA_COMPAT_INFO"
	.align	4
        /*0000*/ 	.byte	0x02, 0x09, 0x00, 0x00, 0x02, 0x02, 0x01, 0x00, 0x02, 0x05, 0x05, 0x00, 0x03, 0x07, 0x01, 0x01
        /*0010*/ 	.byte	0x02, 0x03, 0x00, 0x00, 0x02, 0x06, 0x01, 0x00, 0x04, 0x0b, 0x08, 0x00, 0x09, 0x00, 0x00, 0x00
        /*0020*/ 	.byte	0x00, 0x00, 0x00, 0x00


//--------------------- .nv.info._Z6memcpyPiS_i   --------------------------
	.section	.nv.info._Z6memcpyPiS_i,"",@"SHT_CUDA_INFO"
	.sectionflags	@""
	.align	4


	//----- nvinfo : EIATTR_CUDA_API_VERSION
	.align		4
        /*0000*/ 	.byte	0x04, 0x37
        /*0002*/ 	.short	(.L_7 - .L_6)
.L_6:
        /*0004*/ 	.word	0x00000082


	//----- nvinfo : EIATTR_KPARAM_INFO
	.align		4
.L_7:
        /*0008*/ 	.byte	0x04, 0x17
        /*000a*/ 	.short	(.L_9 - .L_8)
.L_8:
        /*000c*/ 	.word	0x00000000
        /*0010*/ 	.short	0x0002
        /*0012*/ 	.short	0x0010
        /*0014*/ 	.byte	0x00, 0xf0, 0x11, 0x00


	//----- nvinfo : EIATTR_KPARAM_INFO
	.align		4
.L_9:
        /*0018*/ 	.byte	0x04, 0x17
        /*001a*/ 	.short	(.L_11 - .L_10)
.L_10:
        /*001c*/ 	.word	0x00000000
        /*0020*/ 	.short	0x0001
        /*0022*/ 	.short	0x0008
        /*0024*/ 	.byte	0x00, 0xf5, 0x21, 0x00


	//----- nvinfo : EIATTR_KPARAM_INFO
	.align		4
.L_11:
        /*0028*/ 	.byte	0x04, 0x17
        /*002a*/ 	.short	(.L_13 - .L_12)
.L_12:
        /*002c*/ 	.word	0x00000000
        /*0030*/ 	.short	0x0000
        /*0032*/ 	.short	0x0000
        /*0034*/ 	.byte	0x00, 0xf5, 0x21, 0x00


	//----- nvinfo : EIATTR_SPARSE_MMA_MASK
	.align		4
.L_13:
        /*0038*/ 	.byte	0x03, 0x50
        /*003a*/ 	.short	0x0000


	//----- nvinfo : EIATTR_MAXREG_COUNT
	.align		4
        /*003c*/ 	.byte	0x03, 0x1b
        /*003e*/ 	.short	0x00ff


	//----- nvinfo : EIATTR_MERCURY_ISA_VERSION
	.align		4
        /*0040*/ 	.byte	0x03, 0x5f
        /*0042*/ 	.short	0x0101


	//----- nvinfo : EIATTR_VRC_CTA_INIT_COUNT
	.align		4
        /*0044*/ 	.byte	0x02, 0x4a
	.zero		1
	.zero		1


	//----- nvinfo : EIATTR_EXIT_INSTR_OFFSETS
	.align		4
        /*0048*/ 	.byte	0x04, 0x1c
        /*004a*/ 	.short	(.L_15 - .L_14)


	//   ....[0]....
.L_14:
        /*004c*/ 	.word	0x000000c0


	//----- nvinfo : EIATTR_CBANK_PARAM_SIZE
	.align		4
.L_15:
        /*0050*/ 	.byte	0x03, 0x19
        /*0052*/ 	.short	0x0014


	//----- nvinfo : EIATTR_PARAM_CBANK
	.align		4
        /*0054*/ 	.byte	0x04, 0x0a
        /*0056*/ 	.short	(.L_17 - .L_16)
	.align		4
.L_16:
        /*0058*/ 	.word	index@(.nv.constant0._Z6memcpyPiS_i)
        /*005c*/ 	.short	0x0380
        /*005e*/ 	.short	0x0014


	//----- nvinfo : EIATTR_SW_WAR
	.align		4
.L_17:
        /*0060*/ 	.byte	0x04, 0x36
        /*0062*/ 	.short	(.L_19 - .L_18)
.L_18:
        /*0064*/ 	.word	0x00000008
.L_19:


//--------------------- .nv.callgraph             --------------------------
	.section	.nv.callgraph,"",@"SHT_CUDA_CALLGRAPH"
	.align	4
	.sectionentsize	8
	.align		4
        /*0000*/ 	.word	0x00000000
	.align		4
        /*0004*/ 	.word	0xffffffff
	.align		4
        /*0008*/ 	.word	0x00000000
	.align		4
        /*000c*/ 	.word	0xfffffffe
	.align		4
        /*0010*/ 	.word	0x00000000
	.align		4
        /*0014*/ 	.word	0xfffffffd
	.align		4
        /*0018*/ 	.word	0x00000000
	.align		4
        /*001c*/ 	.word	0xfffffffc


//--------------------- .text._Z6memcpyPiS_i      --------------------------
	.section	.text._Z6memcpyPiS_i,"ax",@progbits
	.align	128
        .global         _Z6memcpyPiS_i
        .type           _Z6memcpyPiS_i,@function
        .size           _Z6memcpyPiS_i,(.L_x_1 - _Z6memcpyPiS_i)
        .other          _Z6memcpyPiS_i,@"STO_CUDA_ENTRY STV_DEFAULT"
_Z6memcpyPiS_i:
.text._Z6memcpyPiS_i:
[----:B------:R-:W-:Y:S01]  /*0000*/  LDC R1, c[0x0][0x37c] ;  /* 0x0000df00ff017b82 */ /* 0x000fe20000000800 */
[----:B------:R-:W0:Y:S07]  /*0010*/  S2R R0, SR_TID.X ;  /* 0x0000000000007919 */ /* 0x000e2e0000002100 */
[----:B------:R-:W0:Y:S01]  /*0020*/  S2UR UR6, SR_CTAID.X ;  /* 0x00000000000679c3 */ /* 0x000e220000002500 */
[----:B------:R-:W1:Y:S07]  /*0030*/  LDCU.64 UR4, c[0x0][0x358] ;  /* 0x00006b00ff0477ac */ /* 0x000e6e0008000a00 */
[----:B------:R-:W0:Y:S08]  /*0040*/  LDC R7, c[0x0][0x360] ;  /* 0x0000d800ff077b82 */ /* 0x000e300000000800 */
[----:B------:R-:W2:Y:S08]  /*0050*/  LDC.64 R2, c[0x0][0x388] ;  /* 0x0000e200ff027b82 */ /* 0x000eb00000000a00 */
[----:B------:R-:W3:Y:S01]  /*0060*/  LDC.64 R4, c[0x0][0x380] ;  /* 0x0000e000ff047b82 */ /* 0x000ee20000000a00 */
[----:B0-----:R-:W-:-:S04]  /*0070*/  IMAD R7, R7, UR6, R0 ;  /* 0x0000000607077c24 */ /* 0x001fc8000f8e0200 */
[----:B--2---:R-:W-:-:S06]  /*0080*/  IMAD.WIDE R2, R7, 0x4, R2 ;  /* 0x0000000407027825 */ /* 0x004fcc00078e0202 */
[----:B-1----:R-:W2:Y:S01]  /*0090*/  LDG.E R3, desc[UR4][R2.64] ;  /* 0x0000000402037981 */ /* 0x002ea2000c1e1900 */
[----:B---3--:R-:W-:-:S05]  /*00a0*/  IMAD.WIDE R4, R7, 0x4, R4 ;  /* 0x0000000407047825 */ /* 0x008fca00078e0204 */
[----:B--2---:R-:W-:Y:S01]  /*00b0*/  STG.E desc[UR4][R4.64], R3 ;  /* 0x0000000304007986 */ /* 0x004fe2000c101904 */
[----:B------:R-:W-:Y:S05]  /*00c0*/  EXIT ;  /* 0x000000000000794d */ /* 0x000fea0003800000 */
.L_x_0:
[----:B------:R-:W-:-:S00]  /*00d0*/  BRA `(.L_x_0) ;  /* 0xfffffffc00fc7947 */ /* 0x000fc0000383ffff */
[----:B------:R-:W-:-:S00]  /*00e0*/  NOP ;  /* 0x0000000000007918 */ /* 0x000fc00000000000 */
        /* <DEDUP_REMOVED lines=9> */
.L_x_1:


//--------------------- .nv.shared.reserved.0     --------------------------
	.section	.nv.shared.reserved.0,"aw",@nobits
	.weak		__nv_reservedSMEM_offset_0_alias
	.size		__nv_reservedSMEM_offset_0_alias, 0, 64
	.other		__nv_reservedSMEM_offset_0_alias,@"STO_CUDA_RESERVED_SHARED STV_DEFAULT"
__nv_reservedSMEM_offset_0_alias:
	.zero		0
	.zero		64


//--------------------- .nv.constant0._Z6memcpyPiS_i --------------------------
	.section	.nv.constant0._Z6memcpyPiS_i,"a",@progbits
	.sectionflags	@""
	.align	4
.nv.constant0._Z6memcpyPiS_i:
	.zero		916


//--------------------- SYMBOLS --------------------------

	.type		.nv.reservedSmem.offset0,@object
	.size		.nv.reservedSmem.offset0,0x4
